	.headerflags	@"EF_CUDA_TEXMODE_UNIFIED EF_CUDA_64BIT_ADDRESS EF_CUDA_ACCELERATORS EF_CUDA_SM90 EF_CUDA_VIRTUAL_SM(EF_CUDA_SM90)"
	.elftype	@"ET_EXEC"


//--------------------- .nv.info                  --------------------------
	.section	.nv.info,"",@"SHT_CUDA_INFO"
	.align	4


	//----- nvinfo : EIATTR_REGCOUNT
	.align		4
        /*0000*/ 	.byte	0x04, 0x2f
        /*0002*/ 	.short	(.L_3 - .L_2)
	.align		4
.L_2:
        /*0004*/ 	.word	index@(triton_poi_fused__native_batch_norm_legit_no_training_hardtanh_17)
        /*0008*/ 	.word	0x00000018


	//----- nvinfo : EIATTR_MIN_STACK_SIZE
	.align		4
.L_3:
        /*000c*/ 	.byte	0x04, 0x12
        /*000e*/ 	.short	(.L_5 - .L_4)
	.align		4
.L_4:
        /*0010*/ 	.word	index@(triton_poi_fused__native_batch_norm_legit_no_training_hardtanh_17)
        /*0014*/ 	.word	0x00000000


	//----- nvinfo : EIATTR_FRAME_SIZE
	.align		4
.L_5:
        /*0018*/ 	.byte	0x04, 0x11
        /*001a*/ 	.short	(.L_7 - .L_6)
	.align		4
.L_6:
        /*001c*/ 	.word	index@(triton_poi_fused__native_batch_norm_legit_no_training_hardtanh_17)
        /*0020*/ 	.word	0x00000000


	//----- nvinfo : EIATTR_MIN_STACK_SIZE
	.align		4
.L_7:
        /*0024*/ 	.byte	0x04, 0x12
        /*0026*/ 	.short	(.L_9 - .L_8)
	.align		4
.L_8:
        /*0028*/ 	.word	index@(triton_poi_fused__native_batch_norm_legit_no_training_hardtanh_17)
        /*002c*/ 	.word	0x00000000
.L_9:


//--------------------- .nv.info.triton_poi_fused__native_batch_norm_legit_no_training_hardtanh_17 --------------------------
	.section	.nv.info.triton_poi_fused__native_batch_norm_legit_no_training_hardtanh_17,"",@"SHT_CUDA_INFO"
	.sectionflags	@""
	.align	4


	//----- nvinfo : EIATTR_CUDA_API_VERSION
	.align		4
        /*0000*/ 	.byte	0x04, 0x37
        /*0002*/ 	.short	(.L_11 - .L_10)
.L_10:
        /*0004*/ 	.word	0x0000007c


	//----- nvinfo : EIATTR_KPARAM_INFO
	.align		4
.L_11:
        /*0008*/ 	.byte	0x04, 0x17
        /*000a*/ 	.short	(.L_13 - .L_12)
.L_12:
        /*000c*/ 	.word	0x00000000
        /*0010*/ 	.short	0x0006
        /*0012*/ 	.short	0x0030
        /*0014*/ 	.byte	0x00, 0xf0, 0x11, 0x00


	//----- nvinfo : EIATTR_KPARAM_INFO
	.align		4
.L_13:
        /*0018*/ 	.byte	0x04, 0x17
        /*001a*/ 	.short	(.L_15 - .L_14)
.L_14:
        /*001c*/ 	.word	0x00000000
        /*0020*/ 	.short	0x0005
        /*0022*/ 	.short	0x0028
        /*0024*/ 	.byte	0x00, 0xf4, 0x21, 0x00


	//----- nvinfo : EIATTR_KPARAM_INFO
	.align		4
.L_15:
        /*0028*/ 	.byte	0x04, 0x17
        /*002a*/ 	.short	(.L_17 - .L_16)
.L_16:
        /*002c*/ 	.word	0x00000000
        /*0030*/ 	.short	0x0004
        /*0032*/ 	.short	0x0020
        /*0034*/ 	.byte	0x00, 0xf4, 0x21, 0x00


	//----- nvinfo : EIATTR_KPARAM_INFO
	.align		4
.L_17:
        /*0038*/ 	.byte	0x04, 0x17
        /*003a*/ 	.short	(.L_19 - .L_18)
.L_18:
        /*003c*/ 	.word	0x00000000
        /*0040*/ 	.short	0x0003
        /*0042*/ 	.short	0x0018
        /*0044*/ 	.byte	0x00, 0xf4, 0x21, 0x00


	//----- nvinfo : EIATTR_KPARAM_INFO
	.align		4
.L_19:
        /*0048*/ 	.byte	0x04, 0x17
        /*004a*/ 	.short	(.L_21 - .L_20)
.L_20:
        /*004c*/ 	.word	0x00000000
        /*0050*/ 	.short	0x0002
        /*0052*/ 	.short	0x0010
        /*0054*/ 	.byte	0x00, 0xf4, 0x21, 0x00


	//----- nvinfo : EIATTR_KPARAM_INFO
	.align		4
.L_21:
        /*0058*/ 	.byte	0x04, 0x17
        /*005a*/ 	.short	(.L_23 - .L_22)
.L_22:
        /*005c*/ 	.word	0x00000000
        /*0060*/ 	.short	0x0001
        /*0062*/ 	.short	0x0008
        /*0064*/ 	.byte	0x00, 0xf4, 0x21, 0x00


	//----- nvinfo : EIATTR_KPARAM_INFO
	.align		4
.L_23:
        /*0068*/ 	.byte	0x04, 0x17
        /*006a*/ 	.short	(.L_25 - .L_24)
.L_24:
        /*006c*/ 	.word	0x00000000
        /*0070*/ 	.short	0x0000
        /*0072*/ 	.short	0x0000
        /*0074*/ 	.byte	0x00, 0xf4, 0x21, 0x00


	//----- nvinfo : EIATTR_SPARSE_MMA_MASK
	.align		4
.L_25:
        /*0078*/ 	.byte	0x03, 0x50
        /*007a*/ 	.short	0x0000


	//----- nvinfo : EIATTR_MAXREG_COUNT
	.align		4
        /*007c*/ 	.byte	0x03, 0x1b
        /*007e*/ 	.short	0x00ff


	//----- nvinfo : EIATTR_EXIT_INSTR_OFFSETS
	.align		4
        /*0080*/ 	.byte	0x04, 0x1c
        /*0082*/ 	.short	(.L_27 - .L_26)


	//   ....[0]....
.L_26:
        /*0084*/ 	.word	0x00000480


	//   ....[1]....
        /*0088*/ 	.word	0x000004a0


	//----- nvinfo : EIATTR_REQNTID
	.align		4
.L_27:
        /*008c*/ 	.byte	0x04, 0x10
        /*008e*/ 	.short	(.L_29 - .L_28)
.L_28:
        /*0090*/ 	.word	0x00000080
        /*0094*/ 	.word	0x00000001
        /*0098*/ 	.word	0x00000001


	//----- nvinfo : EIATTR_CBANK_PARAM_SIZE
	.align		4
.L_29:
        /*009c*/ 	.byte	0x03, 0x19
        /*009e*/ 	.short	0x0034


	//----- nvinfo : EIATTR_PARAM_CBANK
	.align		4
        /*00a0*/ 	.byte	0x04, 0x0a
        /*00a2*/ 	.short	(.L_31 - .L_30)
	.align		4
.L_30:
        /*00a4*/ 	.word	index@(.nv.constant0.triton_poi_fused__native_batch_norm_legit_no_training_hardtanh_17)
        /*00a8*/ 	.short	0x0210
        /*00aa*/ 	.short	0x0034


	//----- nvinfo : EIATTR_SW_WAR
	.align		4
.L_31:
        /*00ac*/ 	.byte	0x04, 0x36
        /*00ae*/ 	.short	(.L_33 - .L_32)
.L_32:
        /*00b0*/ 	.word	0x00000008
.L_33:


//--------------------- .nv.callgraph             --------------------------
	.section	.nv.callgraph,"",@"SHT_CUDA_CALLGRAPH"
	.align	4
	.sectionentsize	8
	.align		4
        /*0000*/ 	.word	0x00000000
	.align		4
        /*0004*/ 	.word	0xffffffff
	.align		4
        /*0008*/ 	.word	0x00000000
	.align		4
        /*000c*/ 	.word	0xfffffffe
	.align		4
        /*0010*/ 	.word	0x00000000
	.align		4
        /*0014*/ 	.word	0xfffffffd
	.align		4
        /*0018*/ 	.word	0x00000000
	.align		4
        /*001c*/ 	.word	0xfffffffc


//--------------------- .nv.constant4             --------------------------
	.section	.nv.constant4,"a",@progbits
	.align	8
	.align		8
.nv.constant4:
        /*0000*/ 	.dword	_$_str
	.align		8
        /*0008*/ 	.dword	_$_str_$_2


//--------------------- .text.triton_poi_fused__native_batch_norm_legit_no_training_hardtanh_17 --------------------------
	.section	.text.triton_poi_fused__native_batch_norm_legit_no_training_hardtanh_17,"ax",@progbits
	.align	128
        .global         triton_poi_fused__native_batch_norm_legit_no_training_hardtanh_17
        .type           triton_poi_fused__native_batch_norm_legit_no_training_hardtanh_17,@function
        .size           triton_poi_fused__native_batch_norm_legit_no_training_hardtanh_17,(.L_x_1 - triton_poi_fused__native_batch_norm_legit_no_training_hardtanh_17)
        .other          triton_poi_fused__native_batch_norm_legit_no_training_hardtanh_17,@"STO_CUDA_ENTRY STV_DEFAULT"
triton_poi_fused__native_batch_norm_legit_no_training_hardtanh_17:
.text.triton_poi_fused__native_batch_norm_legit_no_training_hardtanh_17:
[----:B------:R-:W0:Y:S01]  /*0000*/  LDC R1, c[0x0][0x28] ;  /* 0x00000a00ff017b82 */ /* 0x000e220000000800 */
[----:B------:R-:W1:Y:S01]  /*0010*/  S2R R0, SR_TID.X ;  /* 0x0000000000007919 */ /* 0x000e620000002100 */
[----:B------:R-:W-:-:S06]  /*0020*/  HFMA2.MMA R2, -RZ, RZ, 0, 0 ;  /* 0x00000000ff027435 */ /* 0x000fcc00000001ff */
[----:B------:R-:W2:Y:S01]  /*0030*/  LDC.64 R10, c[0x0][0x220] ;  /* 0x00008800ff0a7b82 */ /* 0x000ea20000000a00 */
[----:B------:R-:W-:Y:S01]  /*0040*/  ULDC.64 UR4, c[0x0][0x208] ;  /* 0x0000820000047ab9 */ /* 0x000fe20000000a00 */
[----:B------:R-:W3:Y:S06]  /*0050*/  S2R R3, SR_CTAID.X ;  /* 0x0000000000037919 */ /* 0x000eec0000002500 */
[----:B------:R-:W4:Y:S08]  /*0060*/  LDC.64 R16, c[0x0][0x218] ;  /* 0x00008600ff107b82 */ /* 0x000f300000000a00 */
[----:B------:R-:W5:Y:S08]  /*0070*/  LDC.64 R14, c[0x0][0x210] ;  /* 0x00008400ff0e7b82 */ /* 0x000f700000000a00 */
[----:B------:R-:W5:Y:S01]  /*0080*/  LDC.64 R18, c[0x0][0x228] ;  /* 0x00008a00ff127b82 */ /* 0x000f620000000a00 */
[----:B-1----:R-:W-:-:S07]  /*0090*/  IMAD.SHL.U32 R0, R0, 0x2, RZ ;  /* 0x0000000200007824 */ /* 0x002fce00078e00ff */
[----:B------:R-:W1:Y:S01]  /*00a0*/  LDC.64 R20, c[0x0][0x230] ;  /* 0x00008c00ff147b82 */ /* 0x000e620000000a00 */
[----:B------:R-:W-:-:S05]  /*00b0*/  LOP3.LUT R0, R0, 0xfe, RZ, 0xc0, !PT ;  /* 0x000000fe00007812 */ /* 0x000fca00078ec0ff */
[----:B---3--:R-:W-:-:S04]  /*00c0*/  IMAD R3, R3, 0x100, R0 ;  /* 0x0000010003037824 */ /* 0x008fc800078e0200 */
[C---:B------:R-:W-:Y:S01]  /*00d0*/  IMAD.HI R0, R3.reuse, -0x77777777, R2 ;  /* 0x8888888903007827 */ /* 0x040fe200078e0202 */
[----:B------:R-:W-:-:S04]  /*00e0*/  ISETP.GE.AND P0, PT, R3, 0xf00, PT ;  /* 0x00000f000300780c */ /* 0x000fc80003f06270 */
[----:B------:R-:W-:-:S04]  /*00f0*/  SHF.R.U32.HI R5, RZ, 0x1f, R0 ;  /* 0x0000001fff057819 */ /* 0x000fc80000011600 */
[----:B------:R-:W-:-:S05]  /*0100*/  LEA.HI.SX32 R5, R0, R5, 0x17 ;  /* 0x0000000500057211 */ /* 0x000fca00078fbaff */
[----:B------:R-:W-:Y:S01]  /*0110*/  IMAD R13, R5, -0x3c0, R3 ;  /* 0xfffffc40050d7824 */ /* 0x000fe200078e0203 */
[----:B------:R-:W-:-:S03]  /*0120*/  CS2R R4, SRZ ;  /* 0x0000000000047805 */ /* 0x000fc6000001ff00 */
[----:B--2---:R-:W-:-:S05]  /*0130*/  IMAD.WIDE R10, R13, 0x4, R10 ;  /* 0x000000040d0a7825 */ /* 0x004fca00078e020a */
[----:B------:R2:W3:Y:S01]  /*0140*/  @!P0 LDG.E.EL.64 R4, desc[UR4][R10.64] ;  /* 0x000000040a048981 */ /* 0x0004e2000c2e1b00 */
[----:B------:R-:W-:Y:S02]  /*0150*/  CS2R R6, SRZ ;  /* 0x0000000000067805 */ /* 0x000fe4000001ff00 */
[----:B------:R-:W-:Y:S01]  /*0160*/  CS2R R8, SRZ ;  /* 0x0000000000087805 */ /* 0x000fe2000001ff00 */
[----:B----4-:R-:W-:-:S04]  /*0170*/  IMAD.WIDE R16, R13, 0x4, R16 ;  /* 0x000000040d107825 */ /* 0x010fc800078e0210 */
[----:B-----5:R-:W-:Y:S01]  /*0180*/  IMAD.WIDE R14, R3, 0x4, R14 ;  /* 0x00000004030e7825 */ /* 0x020fe200078e020e */
[----:B------:R-:W4:Y:S01]  /*0190*/  @!P0 LDG.E.EL.64 R6, desc[UR4][R16.64] ;  /* 0x0000000410068981 */ /* 0x000f22000c2e1b00 */
[----:B--2---:R-:W-:Y:S02]  /*01a0*/  CS2R R10, SRZ ;  /* 0x00000000000a7805 */ /* 0x004fe4000001ff00 */
[C---:B0-----:R-:W-:Y:S01]  /*01b0*/  IMAD.WIDE R18, R13.reuse, 0x4, R18 ;  /* 0x000000040d127825 */ /* 0x041fe200078e0212 */
[----:B------:R0:W4:Y:S03]  /*01c0*/  @!P0 LDG.E.64 R8, desc[UR4][R14.64] ;  /* 0x000000040e088981 */ /* 0x000126000c1e1b00 */
[----:B-1----:R-:W-:Y:S01]  /*01d0*/  IMAD.WIDE R20, R13, 0x4, R20 ;  /* 0x000000040d147825 */ /* 0x002fe200078e0214 */
[----:B------:R-:W-:-:S04]  /*01e0*/  CS2R R12, SRZ ;  /* 0x00000000000c7805 */ /* 0x000fc8000001ff00 */
[----:B------:R-:W2:Y:S04]  /*01f0*/  @!P0 LDG.E.EL.64 R10, desc[UR4][R20.64] ;  /* 0x00000004140a8981 */ /* 0x000ea8000c2e1b00 */
[----:B------:R-:W2:Y:S01]  /*0200*/  @!P0 LDG.E.EL.64 R12, desc[UR4][R18.64] ;  /* 0x00000004120c8981 */ /* 0x000ea2000c2e1b00 */
[----:B0-----:R-:W-:Y:S01]  /*0210*/  MOV R15, 0x3e800000 ;  /* 0x3e800000000f7802 */ /* 0x001fe20000000f00 */
[----:B---3--:R-:W-:Y:S01]  /*0220*/  FADD R4, R4, 9.9999997473787516356e-06 ;  /* 0x3727c5ac04047421 */ /* 0x008fe20000000000 */
[----:B------:R-:W-:-:S03]  /*0230*/  FADD R5, R5, 9.9999997473787516356e-06 ;  /* 0x3727c5ac05057421 */ /* 0x000fc60000000000 */
[----:B------:R-:W0:Y:S08]  /*0240*/  MUFU.SQRT R0, R4 ;  /* 0x0000000400007308 */ /* 0x000e300000002000 */
[----:B------:R-:W1:Y:S01]  /*0250*/  MUFU.SQRT R2, R5 ;  /* 0x0000000500027308 */ /* 0x000e620000002000 */
[C---:B0-----:R-:W-:Y:S02]  /*0260*/  FSETP.GT.AND P1, PT, R0.reuse, 8.50705917302346158658e+37, PT ;  /* 0x7e8000000000780b */ /* 0x041fe40003f24000 */
[----:B------:R-:W-:-:S02]  /*0270*/  FSETP.GEU.AND P3, PT, R0, 1.175494350822287508e-38, PT ;  /* 0x008000000000780b */ /* 0x000fc40003f6e000 */
[C---:B-1----:R-:W-:Y:S02]  /*0280*/  FSETP.GT.AND P2, PT, R2.reuse, 8.50705917302346158658e+37, PT ;  /* 0x7e8000000200780b */ /* 0x042fe40003f44000 */
[----:B------:R-:W-:-:S07]  /*0290*/  FSETP.GEU.AND P4, PT, R2, 1.175494350822287508e-38, PT ;  /* 0x008000000200780b */ /* 0x000fce0003f8e000 */
[----:B------:R-:W-:-:S04]  /*02a0*/  @P1 FMUL R0, R0, 0.25 ;  /* 0x3e80000000001820 */ /* 0x000fc80000400000 */
[----:B------:R-:W-:Y:S01]  /*02b0*/  @!P3 FMUL R0, R0, 16777216 ;  /* 0x4b8000000000b820 */ /* 0x000fe20000400000 */
[----:B------:R-:W-:-:S04]  /*02c0*/  @P2 FMUL R2, R2, 0.25 ;  /* 0x3e80000002022820 */ /* 0x000fc80000400000 */
[----:B------:R-:W-:Y:S01]  /*02d0*/  @!P4 FMUL R2, R2, 16777216 ;  /* 0x4b8000000202c820 */ /* 0x000fe20000400000 */
[----:B------:R-:W0:Y:S01]  /*02e0*/  MUFU.RCP R0, R0 ;  /* 0x0000000000007308 */ /* 0x000e220000001000 */
[----:B------:R-:W-:-:S07]  /*02f0*/  FSEL R5, R15, 1, P1 ;  /* 0x3f8000000f057808 */ /* 0x000fce0000800000 */
[----:B------:R-:W1:Y:S01]  /*0300*/  MUFU.RCP R2, R2 ;  /* 0x0000000200027308 */ /* 0x000e620000001000 */
[----:B------:R-:W-:Y:S01]  /*0310*/  FSEL R15, R15, 1, P2 ;  /* 0x3f8000000f0f7808 */ /* 0x000fe20001000000 */
[----:B------:R-:W-:-:S04]  /*0320*/  @!P3 FMUL R5, R5, 16777216 ;  /* 0x4b8000000505b820 */ /* 0x000fc80000400000 */
[----:B------:R-:W-:Y:S01]  /*0330*/  @!P4 FMUL R15, R15, 16777216 ;  /* 0x4b8000000f0fc820 */ /* 0x000fe20000400000 */
[----:B0-----:R-:W-:Y:S01]  /*0340*/  FMUL R5, R0, R5 ;  /* 0x0000000500057220 */ /* 0x001fe20000400000 */
[----:B----4-:R-:W-:Y:S01]  /*0350*/  FADD R6, -R6, R8 ;  /* 0x0000000806067221 */ /* 0x010fe20000000100 */
[----:B------:R-:W-:Y:S01]  /*0360*/  FADD R7, -R7, R9 ;  /* 0x0000000907077221 */ /* 0x000fe20000000100 */
[----:B-1----:R-:W-:Y:S02]  /*0370*/  FMUL R4, R2, R15 ;  /* 0x0000000f02047220 */ /* 0x002fe40000400000 */
[----:B------:R-:W-:Y:S02]  /*0380*/  FMUL R9, R6, R5 ;  /* 0x0000000506097220 */ /* 0x000fe40000400000 */
[----:B------:R-:W-:Y:S02]  /*0390*/  FMUL R0, R7, R4 ;  /* 0x0000000407007220 */ /* 0x000fe40000400000 */
[----:B--2---:R-:W-:Y:S01]  /*03a0*/  FFMA R9, R9, R12, R10 ;  /* 0x0000000c09097223 */ /* 0x004fe2000000000a */
[----:B------:R-:W0:Y:S01]  /*03b0*/  LDC.64 R4, c[0x0][0x238] ;  /* 0x00008e00ff047b82 */ /* 0x000e220000000a00 */
[----:B------:R-:W-:-:S03]  /*03c0*/  FFMA R0, R0, R13, R11 ;  /* 0x0000000d00007223 */ /* 0x000fc6000000000b */
[C---:B------:R-:W-:Y:S02]  /*03d0*/  FSETP.GTU.AND P1, PT, R9.reuse, RZ, PT ;  /* 0x000000ff0900720b */ /* 0x040fe40003f2c000 */
[C---:B------:R-:W-:Y:S02]  /*03e0*/  FSETP.GTU.AND P2, PT, R0.reuse, RZ, PT ;  /* 0x000000ff0000720b */ /* 0x040fe40003f4c000 */
[----:B------:R-:W-:Y:S02]  /*03f0*/  FSEL R6, R9, RZ, P1 ;  /* 0x000000ff09067208 */ /* 0x000fe40000800000 */
[----:B------:R-:W-:Y:S02]  /*0400*/  FSEL R7, R0, RZ, P2 ;  /* 0x000000ff00077208 */ /* 0x000fe40001000000 */
[----:B------:R-:W-:Y:S02]  /*0410*/  FSETP.GEU.AND P3, PT, R6, 6, PT ;  /* 0x40c000000600780b */ /* 0x000fe40003f6e000 */
[----:B------:R-:W-:-:S02]  /*0420*/  FSETP.GEU.AND P4, PT, R7, 6, PT ;  /* 0x40c000000700780b */ /* 0x000fc40003f8e000 */
[----:B------:R-:W-:Y:S02]  /*0430*/  FSETP.NAN.AND P1, PT, R6, R6, PT ;  /* 0x000000060600720b */ /* 0x000fe40003f28000 */
[----:B------:R-:W-:Y:S01]  /*0440*/  FSETP.NAN.AND P2, PT, R7, R7, PT ;  /* 0x000000070700720b */ /* 0x000fe20003f48000 */
[----:B0-----:R-:W-:-:S06]  /*0450*/  IMAD.WIDE R2, R3, 0x4, R4 ;  /* 0x0000000403027825 */ /* 0x001fcc00078e0204 */
[----:B------:R-:W-:Y:S02]  /*0460*/  @P3 SEL R6, R6, 0x40c00000, P1 ;  /* 0x40c0000006063807 */ /* 0x000fe40000800000 */
[----:B------:R-:W-:Y:S01]  /*0470*/  @P4 SEL R7, R7, 0x40c00000, P2 ;  /* 0x40c0000007074807 */ /* 0x000fe20001000000 */
[----:B------:R-:W-:Y:S06]  /*0480*/  @P0 EXIT ;  /* 0x000000000000094d */ /* 0x000fec0003800000 */
[----:B------:R-:W-:Y:S01]  /*0490*/  STG.E.64 desc[UR4][R2.64], R6 ;  /* 0x0000000602007986 */ /* 0x000fe2000c101b04 */
[----:B------:R-:W-:Y:S05]  /*04a0*/  EXIT ;  /* 0x000000000000794d */ /* 0x000fea0003800000 */
.L_x_0:
[----:B------:R-:W-:-:S00]  /*04b0*/  BRA `(.L_x_0) ;  /* 0xfffffffc00fc7947 */ /* 0x000fc0000383ffff */
[----:B------:R-:W-:-:S00]  /*04c0*/  NOP ;  /* 0x0000000000007918 */ /* 0x000fc00000000000 */
        /* <DEDUP_REMOVED lines=11> */
.L_x_1:


//--------------------- .nv.global.init           --------------------------
	.section	.nv.global.init,"aw",@progbits
.nv.global.init:
	.type		_$_str,@object
	.size		_$_str,(_$_str_$_2 - _$_str)
_$_str:
        /*0000*/ 	.byte	0x5f, 0x5f, 0x43, 0x55, 0x44, 0x41, 0x5f, 0x46, 0x54, 0x5a, 0x00
	.type		_$_str_$_2,@object
	.size		_$_str_$_2,(.L_1 - _$_str_$_2)
_$_str_$_2:
        /*000b*/ 	.byte	0x5f, 0x5f, 0x43, 0x55, 0x44, 0x41, 0x5f, 0x50, 0x52, 0x45, 0x43, 0x5f, 0x53, 0x51, 0x52, 0x54
        /*001b*/ 	.byte	0x00
.L_1:


//--------------------- .nv.constant0.triton_poi_fused__native_batch_norm_legit_no_training_hardtanh_17 --------------------------
	.section	.nv.constant0.triton_poi_fused__native_batch_norm_legit_no_training_hardtanh_17,"a",@progbits
	.sectionflags	@""
	.align	4
.nv.constant0.triton_poi_fused__native_batch_norm_legit_no_training_hardtanh_17:
	.zero		580
